//
// Generated by NVIDIA NVVM Compiler
//
// Compiler Build ID: CL-36424714
// Cuda compilation tools, release 13.0, V13.0.88
// Based on NVVM 20.0.0
//

.version 9.0
.target sm_100
.address_size 64

	// .globl	_Z13_test_int_addPii
.extern .func  (.param .b32 func_retval0) vprintf
(
	.param .b64 vprintf_param_0,
	.param .b64 vprintf_param_1
)
;
.global .align 1 .b8 $str[32] = {72, 101, 108, 108, 111, 32, 102, 114, 111, 109, 32, 98, 108, 111, 99, 107, 32, 37, 100, 44, 32, 116, 104, 114, 101, 97, 100, 32, 37, 100, 10};
.global .align 1 .b8 $str$1[11] = {100, 111, 32, 97, 100, 100, 32, 37, 112, 10};

.visible .entry _Z13_test_int_addPii(
	.param .u64 .ptr .align 1 _Z13_test_int_addPii_param_0,
	.param .u32 _Z13_test_int_addPii_param_1
)
{
	.local .align 8 .b8 	__local_depot0[8];
	.reg .b64 	%SP;
	.reg .b64 	%SPL;
	.reg .pred 	%p<6>;
	.reg .b32 	%r<42>;
	.reg .b64 	%rd<15>;

	mov.u64 	%SPL, __local_depot0;
	cvta.local.u64 	%SP, %SPL;
	ld.param.u64 	%rd4, [_Z13_test_int_addPii_param_0];
	ld.param.u32 	%r13, [_Z13_test_int_addPii_param_1];
	cvta.to.global.u64 	%rd1, %rd4;
	add.u64 	%rd5, %SP, 0;
	add.u64 	%rd2, %SPL, 0;
	mov.u32 	%r14, %ctaid.x;
	mov.u32 	%r15, %ntid.x;
	mov.u32 	%r16, %tid.x;
	mad.lo.s32 	%r17, %r14, %r15, %r16;
	mov.u32 	%r18, %nctaid.x;
	mul.lo.s32 	%r19, %r15, %r18;
	div.s32 	%r20, %r13, %r19;
	mul.lo.s32 	%r1, %r20, %r17;
	add.s32 	%r2, %r1, %r20;
	st.local.v2.u32 	[%rd2], {%r14, %r16};
	mov.u64 	%rd6, $str;
	cvta.global.u64 	%rd7, %rd6;
	{ // callseq 0, 0
	.param .b64 param0;
	st.param.b64 	[param0], %rd7;
	.param .b64 param1;
	st.param.b64 	[param1], %rd5;
	.param .b32 retval0;
	call.uni (retval0), 
	vprintf, 
	(
	param0, 
	param1
	);
	ld.param.b32 	%r21, [retval0];
	} // callseq 0
	setp.lt.s32 	%p1, %r20, 1;
	@%p1 bra 	$L__BB0_7;
	add.s32 	%r23, %r1, 1;
	max.s32 	%r3, %r2, %r23;
	sub.s32 	%r24, %r3, %r1;
	and.b32  	%r4, %r24, 3;
	setp.eq.s32 	%p2, %r4, 0;
	mov.u32 	%r40, %r1;
	@%p2 bra 	$L__BB0_4;
	neg.s32 	%r38, %r4;
	mov.u32 	%r40, %r1;
$L__BB0_3:
	.pragma "nounroll";
	mul.wide.s32 	%rd8, %r40, 4;
	add.s64 	%rd9, %rd1, %rd8;
	ld.global.u32 	%r25, [%rd9];
	add.s32 	%r26, %r25, 1;
	st.global.u32 	[%rd9], %r26;
	add.s32 	%r40, %r40, 1;
	add.s32 	%r38, %r38, 1;
	setp.ne.s32 	%p3, %r38, 0;
	@%p3 bra 	$L__BB0_3;
$L__BB0_4:
	sub.s32 	%r27, %r1, %r3;
	setp.gt.u32 	%p4, %r27, -4;
	@%p4 bra 	$L__BB0_7;
	add.s64 	%rd3, %rd1, 8;
$L__BB0_6:
	mul.wide.s32 	%rd10, %r40, 4;
	add.s64 	%rd11, %rd3, %rd10;
	ld.global.u32 	%r28, [%rd11+-8];
	add.s32 	%r29, %r28, 1;
	st.global.u32 	[%rd11+-8], %r29;
	ld.global.u32 	%r30, [%rd11+-4];
	add.s32 	%r31, %r30, 1;
	st.global.u32 	[%rd11+-4], %r31;
	ld.global.u32 	%r32, [%rd11];
	add.s32 	%r33, %r32, 1;
	st.global.u32 	[%rd11], %r33;
	ld.global.u32 	%r34, [%rd11+4];
	add.s32 	%r35, %r34, 1;
	st.global.u32 	[%rd11+4], %r35;
	add.s32 	%r40, %r40, 4;
	setp.lt.s32 	%p5, %r40, %r2;
	@%p5 bra 	$L__BB0_6;
$L__BB0_7:
	st.local.u64 	[%rd2], %rd4;
	mov.u64 	%rd12, $str$1;
	cvta.global.u64 	%rd13, %rd12;
	{ // callseq 1, 0
	.param .b64 param0;
	st.param.b64 	[param0], %rd13;
	.param .b64 param1;
	st.param.b64 	[param1], %rd5;
	.param .b32 retval0;
	call.uni (retval0), 
	vprintf, 
	(
	param0, 
	param1
	);
	ld.param.b32 	%r36, [retval0];
	} // callseq 1
	ret;

}


// ===== COMPILED SASS (sm_100) =====

	.target	sm_100

	.elftype	@"ET_EXEC"


//--------------------- .note.nv.tkinfo           --------------------------
	.section	.note.nv.tkinfo,"",@"SHT_NOTE"
	.sectionflags	@"SHF_NOTE_NV_TKINFO"
	.tkinfo
        /*0018*/ 	.word	0x00000002
        /*0030*/ 	.string	""
        /*0030*/ 	.string	"ptxas"
        /*0030*/ 	.string	"Cuda compilation tools, release 13.0, V13.0.88"
        /*0030*/ 	.string	"Build cuda_13.0.r13.0/compiler.36424714_0"
        /*0030*/ 	.string	"-arch sm_100 -m 64 "



//--------------------- .note.nv.cuinfo           --------------------------
	.section	.note.nv.cuinfo,"",@"SHT_NOTE"
	.sectionflags	@"SHF_NOTE_NV_CUINFO"
        /*0018*/ 	.short	0x0002
        /*001a*/ 	.short	0x0064
        /*001c*/ 	.short	0x0082
	.zero		2


//--------------------- .nv.info                  --------------------------
	.section	.nv.info,"",@"SHT_CUDA_INFO"
	.align	4


	//----- nvinfo : EIATTR_REGCOUNT
	.align		4
        /*0000*/ 	.byte	0x04, 0x2f
        /*0002*/ 	.short	(.L_3 - .L_2)
	.align		4
.L_2:
        /*0004*/ 	.word	index@(_Z13_test_int_addPii)
        /*0008*/ 	.word	0x00000018


	//----- nvinfo : EIATTR_FRAME_SIZE
	.align		4
.L_3:
        /*000c*/ 	.byte	0x04, 0x11
        /*000e*/ 	.short	(.L_5 - .L_4)
	.align		4
.L_4:
        /*0010*/ 	.word	index@(_Z13_test_int_addPii)
        /*0014*/ 	.word	0x00000008


	//----- nvinfo : EIATTR_MIN_STACK_SIZE
	.align		4
.L_5:
        /*0018*/ 	.byte	0x04, 0x12
        /*001a*/ 	.short	(.L_7 - .L_6)
	.align		4
.L_6:
        /*001c*/ 	.word	index@(_Z13_test_int_addPii)
        /*0020*/ 	.word	0x00000008
.L_7:


//--------------------- .nv.compat                --------------------------
	.section	.nv.compat,"",@"SHT_CUDA_COMPAT_INFO"
	.align	4
        /*0000*/ 	.byte	0x02, 0x09, 0x00, 0x00, 0x02, 0x02, 0x01, 0x00, 0x02, 0x05, 0x05, 0x00, 0x03, 0x07, 0x01, 0x01
        /*0010*/ 	.byte	0x02, 0x03, 0x00, 0x00, 0x02, 0x06, 0x01, 0x00, 0x04, 0x0b, 0x08, 0x00, 0x09, 0x00, 0x00, 0x00
        /*0020*/ 	.byte	0x00, 0x00, 0x00, 0x00


//--------------------- .nv.info._Z13_test_int_addPii --------------------------
	.section	.nv.info._Z13_test_int_addPii,"",@"SHT_CUDA_INFO"
	.sectionflags	@""
	.align	4


	//----- nvinfo : EIATTR_CUDA_API_VERSION
	.align		4
        /*0000*/ 	.byte	0x04, 0x37
        /*0002*/ 	.short	(.L_9 - .L_8)
.L_8:
        /*0004*/ 	.word	0x00000082


	//----- nvinfo : EIATTR_KPARAM_INFO
	.align		4
.L_9:
        /*0008*/ 	.byte	0x04, 0x17
        /*000a*/ 	.short	(.L_11 - .L_10)
.L_10:
        /*000c*/ 	.word	0x00000000
        /*0010*/ 	.short	0x0001
        /*0012*/ 	.short	0x0008
        /*0014*/ 	.byte	0x00, 0xf0, 0x11, 0x00


	//----- nvinfo : EIATTR_KPARAM_INFO
	.align		4
.L_11:
        /*0018*/ 	.byte	0x04, 0x17
        /*001a*/ 	.short	(.L_13 - .L_12)
.L_12:
        /*001c*/ 	.word	0x00000000
        /*0020*/ 	.short	0x0000
        /*0022*/ 	.short	0x0000
        /*0024*/ 	.byte	0x00, 0xf5, 0x21, 0x00


	//----- nvinfo : EIATTR_SPARSE_MMA_MASK
	.align		4
.L_13:
        /*0028*/ 	.byte	0x03, 0x50
        /*002a*/ 	.short	0x0000


	//----- nvinfo : EIATTR_MAXREG_COUNT
	.align		4
        /*002c*/ 	.byte	0x03, 0x1b
        /*002e*/ 	.short	0x00ff


	//----- nvinfo : EIATTR_EXTERNS
	.align		4
        /*0030*/ 	.byte	0x04, 0x0f
        /*0032*/ 	.short	(.L_15 - .L_14)


	//   ....[0]....
	.align		4
.L_14:
        /*0034*/ 	.word	index@(vprintf)


	//----- nvinfo : EIATTR_MERCURY_ISA_VERSION
	.align		4
.L_15:
        /*0038*/ 	.byte	0x03, 0x5f
        /*003a*/ 	.short	0x0101


	//----- nvinfo : EIATTR_VRC_CTA_INIT_COUNT
	.align		4
        /*003c*/ 	.byte	0x02, 0x4a
	.zero		1
	.zero		1


	//----- nvinfo : EIATTR_SYSCALL_OFFSETS
	.align		4
        /*0040*/ 	.byte	0x04, 0x46
        /*0042*/ 	.short	(.L_17 - .L_16)


	//   ....[0]....
.L_16:
        /*0044*/ 	.word	0x00000320


	//   ....[1]....
        /*0048*/ 	.word	0x00000670


	//----- nvinfo : EIATTR_EXIT_INSTR_OFFSETS
	.align		4
.L_17:
        /*004c*/ 	.byte	0x04, 0x1c
        /*004e*/ 	.short	(.L_19 - .L_18)


	//   ....[0]....
.L_18:
        /*0050*/ 	.word	0x00000680


	//----- nvinfo : EIATTR_CRS_STACK_SIZE
	.align		4
.L_19:
        /*0054*/ 	.byte	0x04, 0x1e
        /*0056*/ 	.short	(.L_21 - .L_20)
.L_20:
        /*0058*/ 	.word	0x00000000


	//----- nvinfo : EIATTR_CBANK_PARAM_SIZE
	.align		4
.L_21:
        /*005c*/ 	.byte	0x03, 0x19
        /*005e*/ 	.short	0x000c


	//----- nvinfo : EIATTR_PARAM_CBANK
	.align		4
        /*0060*/ 	.byte	0x04, 0x0a
        /*0062*/ 	.short	(.L_23 - .L_22)
	.align		4
.L_22:
        /*0064*/ 	.word	index@(.nv.constant0._Z13_test_int_addPii)
        /*0068*/ 	.short	0x0380
        /*006a*/ 	.short	0x000c


	//----- nvinfo : EIATTR_SW_WAR
	.align		4
.L_23:
        /*006c*/ 	.byte	0x04, 0x36
        /*006e*/ 	.short	(.L_25 - .L_24)
.L_24:
        /*0070*/ 	.word	0x00000008
.L_25:


//--------------------- .nv.callgraph             --------------------------
	.section	.nv.callgraph,"",@"SHT_CUDA_CALLGRAPH"
	.align	4
	.sectionentsize	8
	.align		4
        /*0000*/ 	.word	0x00000000
	.align		4
        /*0004*/ 	.word	0xffffffff
	.align		4
        /*0008*/ 	.word	index@(_Z13_test_int_addPii)
	.align		4
        /*000c*/ 	.word	index@(vprintf)
	.align		4
        /*0010*/ 	.word	0x00000000
	.align		4
        /*0014*/ 	.word	0xfffffffe
	.align		4
        /*0018*/ 	.word	0x00000000
	.align		4
        /*001c*/ 	.word	0xfffffffd
	.align		4
        /*0020*/ 	.word	0x00000000
	.align		4
        /*0024*/ 	.word	0xfffffffc


//--------------------- .nv.constant4             --------------------------
	.section	.nv.constant4,"a",@progbits
	.align	8
	.align		8
.nv.constant4:
        /*0000*/ 	.dword	vprintf
	.align		8
        /*0008*/ 	.dword	$str
	.align		8
        /*0010*/ 	.dword	$str$1


//--------------------- .text._Z13_test_int_addPii --------------------------
	.section	.text._Z13_test_int_addPii,"ax",@progbits
	.align	128
        .global         _Z13_test_int_addPii
        .type           _Z13_test_int_addPii,@function
        .size           _Z13_test_int_addPii,(.L_x_9 - _Z13_test_int_addPii)
        .other          _Z13_test_int_addPii,@"STO_CUDA_ENTRY STV_DEFAULT"
_Z13_test_int_addPii:
.text._Z13_test_int_addPii:
[----:B------:R-:W0:Y:S01]  /*0000*/  LDC R1, c[0x0][0x37c] ;  /* 0x0000df00ff017b82 */ /* 0x000e220000000800 */
[----:B------:R-:W1:Y:S07]  /*0010*/  LDCU UR5, c[0x0][0x2fc] ;  /* 0x00005f80ff0577ac */ /* 0x000e6e0008000800 */
[----:B------:R-:W2:Y:S01]  /*0020*/  LDC R9, c[0x0][0x388] ;  /* 0x0000e200ff097b82 */ /* 0x000ea20000000800 */
[----:B0-----:R-:W-:Y:S01]  /*0030*/  VIADD R1, R1, 0xfffffff8 ;  /* 0xfffffff801017836 */ /* 0x001fe20000000000 */
[----:B------:R-:W0:Y:S01]  /*0040*/  LDCU UR6, c[0x0][0x360] ;  /* 0x00006c00ff0677ac */ /* 0x000e220008000800 */
[----:B------:R-:W3:Y:S05]  /*0050*/  LDCU UR4, c[0x0][0x2f8] ;  /* 0x00005f00ff0477ac */ /* 0x000eea0008000800 */
[----:B------:R-:W0:Y:S01]  /*0060*/  LDC R0, c[0x0][0x370] ;  /* 0x0000dc00ff007b82 */ /* 0x000e220000000800 */
[----:B------:R-:W4:Y:S01]  /*0070*/  LDCU.64 UR8, c[0x4][0x8] ;  /* 0x01000100ff0877ac */ /* 0x000f220008000a00 */
[----:B------:R-:W0:Y:S01]  /*0080*/  LDCU.64 UR36, c[0x0][0x358] ;  /* 0x00006b00ff2477ac */ /* 0x000e220008000a00 */
[----:B--2---:R-:W-:Y:S01]  /*0090*/  IABS R8, R9 ;  /* 0x0000000900087213 */ /* 0x004fe20000000000 */
[----:B0-----:R-:W-:-:S05]  /*00a0*/  IMAD R0, R0, UR6, RZ ;  /* 0x0000000600007c24 */ /* 0x001fca000f8e02ff */
[-C--:B------:R-:W-:Y:S02]  /*00b0*/  IABS R5, R0.reuse ;  /* 0x0000000000057213 */ /* 0x080fe40000000000 */
[----:B------:R-:W-:Y:S02]  /*00c0*/  IABS R10, R0 ;  /* 0x00000000000a7213 */ /* 0x000fe40000000000 */
[----:B------:R-:W0:Y:S08]  /*00d0*/  I2F.RP R4, R5 ;  /* 0x0000000500047306 */ /* 0x000e300000209400 */
[----:B0-----:R-:W0:Y:S02]  /*00e0*/  MUFU.RCP R4, R4 ;  /* 0x0000000400047308 */ /* 0x001e240000001000 */
[----:B0-----:R-:W-:Y:S01]  /*00f0*/  VIADD R2, R4, 0xffffffe ;  /* 0x0ffffffe04027836 */ /* 0x001fe20000000000 */
[----:B------:R-:W-:-:S05]  /*0100*/  IADD3 R4, PT, PT, RZ, -R10, RZ ;  /* 0x8000000aff047210 */ /* 0x000fca0007ffe0ff */
[----:B------:R0:W2:Y:S02]  /*0110*/  F2I.FTZ.U32.TRUNC.NTZ R3, R2 ;  /* 0x0000000200037305 */ /* 0x0000a4000021f000 */
[----:B0-----:R-:W-:Y:S01]  /*0120*/  IMAD.MOV.U32 R2, RZ, RZ, RZ ;  /* 0x000000ffff027224 */ /* 0x001fe200078e00ff */
[----:B--2---:R-:W-:-:S05]  /*0130*/  IADD3 R6, PT, PT, RZ, -R3, RZ ;  /* 0x80000003ff067210 */ /* 0x004fca0007ffe0ff */
[----:B------:R-:W-:Y:S02]  /*0140*/  IMAD R7, R6, R5, RZ ;  /* 0x0000000506077224 */ /* 0x000fe400078e02ff */
[----:B------:R-:W-:Y:S01]  /*0150*/  IMAD.MOV.U32 R6, RZ, RZ, R8 ;  /* 0x000000ffff067224 */ /* 0x000fe200078e0008 */
[----:B------:R-:W-:Y:S01]  /*0160*/  MOV R8, 0x0 ;  /* 0x0000000000087802 */ /* 0x000fe20000000f00 */
[----:B------:R-:W-:Y:S02]  /*0170*/  IMAD.HI.U32 R3, R3, R7, R2 ;  /* 0x0000000703037227 */ /* 0x000fe400078e0002 */
[----:B------:R-:W0:Y:S04]  /*0180*/  S2R R7, SR_TID.X ;  /* 0x0000000000077919 */ /* 0x000e280000002100 */
[----:B------:R-:W-:-:S04]  /*0190*/  IMAD.HI.U32 R17, R3, R6, RZ ;  /* 0x0000000603117227 */ /* 0x000fc800078e00ff */
[----:B------:R-:W-:Y:S01]  /*01a0*/  IMAD R2, R17, R4, R6 ;  /* 0x0000000411027224 */ /* 0x000fe200078e0206 */
[----:B----4-:R-:W-:Y:S01]  /*01b0*/  MOV R4, UR8 ;  /* 0x0000000800047c02 */ /* 0x010fe20008000f00 */
[----:B------:R-:W0:Y:S03]  /*01c0*/  S2R R6, SR_CTAID.X ;  /* 0x0000000000067919 */ /* 0x000e260000002500 */
[----:B------:R-:W-:-:S13]  /*01d0*/  ISETP.GT.U32.AND P2, PT, R5, R2, PT ;  /* 0x000000020500720c */ /* 0x000fda0003f44070 */
[----:B------:R-:W-:Y:S02]  /*01e0*/  @!P2 IMAD.IADD R2, R2, 0x1, -R5 ;  /* 0x000000010202a824 */ /* 0x000fe400078e0a05 */
[----:B------:R-:W-:Y:S01]  /*01f0*/  @!P2 VIADD R17, R17, 0x1 ;  /* 0x000000011111a836 */ /* 0x000fe20000000000 */
[----:B------:R-:W-:Y:S02]  /*0200*/  ISETP.NE.AND P2, PT, R0, RZ, PT ;  /* 0x000000ff0000720c */ /* 0x000fe40003f45270 */
[----:B------:R-:W-:Y:S01]  /*0210*/  ISETP.GE.U32.AND P0, PT, R2, R5, PT ;  /* 0x000000050200720c */ /* 0x000fe20003f06070 */
[----:B------:R-:W-:Y:S01]  /*0220*/  IMAD.U32 R5, RZ, RZ, UR9 ;  /* 0x00000009ff057e24 */ /* 0x000fe2000f8e00ff */
[----:B------:R-:W-:Y:S02]  /*0230*/  LOP3.LUT R2, R0, R9, RZ, 0x3c, !PT ;  /* 0x0000000900027212 */ /* 0x000fe400078e3cff */
[----:B------:R-:W2:Y:S02]  /*0240*/  LDC.64 R8, c[0x4][R8] ;  /* 0x0100000008087b82 */ /* 0x000ea40000000a00 */
[----:B------:R-:W-:Y:S01]  /*0250*/  ISETP.GE.AND P1, PT, R2, RZ, PT ;  /* 0x000000ff0200720c */ /* 0x000fe20003f26270 */
[----:B0-----:R-:W-:Y:S01]  /*0260*/  IMAD R18, R6, UR6, R7 ;  /* 0x0000000606127c24 */ /* 0x001fe2000f8e0207 */
[----:B------:R0:W-:Y:S05]  /*0270*/  STL.64 [R1], R6 ;  /* 0x0000000601007387 */ /* 0x0001ea0000100a00 */
[----:B------:R-:W-:-:S02]  /*0280*/  @P0 IADD3 R17, PT, PT, R17, 0x1, RZ ;  /* 0x0000000111110810 */ /* 0x000fc40007ffe0ff */
[----:B---3--:R-:W-:-:S04]  /*0290*/  IADD3 R2, P0, PT, R1, UR4, RZ ;  /* 0x0000000401027c10 */ /* 0x008fc8000ff1e0ff */
[----:B------:R-:W-:Y:S01]  /*02a0*/  @!P1 IMAD.MOV R17, RZ, RZ, -R17 ;  /* 0x000000ffff119224 */ /* 0x000fe200078e0a11 */
[----:B------:R-:W-:Y:S01]  /*02b0*/  @!P2 LOP3.LUT R17, RZ, R0, RZ, 0x33, !PT ;  /* 0x00000000ff11a212 */ /* 0x000fe200078e33ff */
[----:B-1----:R-:W-:Y:S02]  /*02c0*/  IMAD.X R16, RZ, RZ, UR5, P0 ;  /* 0x00000005ff107e24 */ /* 0x002fe400080e06ff */
[----:B0-----:R-:W-:Y:S02]  /*02d0*/  IMAD.MOV.U32 R6, RZ, RZ, R2 ;  /* 0x000000ffff067224 */ /* 0x001fe400078e0002 */
[----:B------:R-:W-:Y:S01]  /*02e0*/  IMAD R18, R18, R17, RZ ;  /* 0x0000001112127224 */ /* 0x000fe200078e02ff */
[----:B------:R-:W-:-:S03]  /*02f0*/  MOV R7, R16 ;  /* 0x0000001000077202 */ /* 0x000fc60000000f00 */
[----:B------:R-:W-:-:S07]  /*0300*/  IMAD.IADD R19, R17, 0x1, R18 ;  /* 0x0000000111137824 */ /* 0x000fce00078e0212 */
[----:B------:R-:W-:-:S07]  /*0310*/  LEPC R20, `(.L_x_0) ;  /* 0x000000001014794e */ /* 0x000fce0000000000 */
[----:B--2---:R-:W-:Y:S05]  /*0320*/  CALL.ABS.NOINC R8 ;  /* 0x0000000008007343 */ /* 0x004fea0003c00000 */
.L_x_0:
[----:B------:R-:W-:-:S13]  /*0330*/  ISETP.GE.AND P0, PT, R17, 0x1, PT ;  /* 0x000000011100780c */ /* 0x000fda0003f06270 */
[----:B------:R-:W-:Y:S05]  /*0340*/  @!P0 BRA `(.L_x_1) ;  /* 0x0000000000a08947 */ /* 0x000fea0003800000 */
[C---:B------:R-:W-:Y:S01]  /*0350*/  VIADDMNMX R3, R18.reuse, 0x1, R19, !PT ;  /* 0x0000000112037846 */ /* 0x040fe20007800113 */
[----:B------:R-:W-:Y:S04]  /*0360*/  BSSY.RECONVERGENT B0, `(.L_x_2) ;  /* 0x0000010000007945 */ /* 0x000fe80003800200 */
[----:B------:R-:W-:Y:S01]  /*0370*/  IMAD.IADD R0, R3, 0x1, -R18 ;  /* 0x0000000103007824 */ /* 0x000fe200078e0a12 */
[----:B------:R-:W-:-:S04]  /*0380*/  IADD3 R3, PT, PT, R18, -R3, RZ ;  /* 0x8000000312037210 */ /* 0x000fc80007ffe0ff */
[----:B------:R-:W-:Y:S02]  /*0390*/  LOP3.LUT P0, R0, R0, 0x3, RZ, 0xc0, !PT ;  /* 0x0000000300007812 */ /* 0x000fe4000780c0ff */
[----:B------:R-:W-:-:S11]  /*03a0*/  ISETP.GT.U32.AND P1, PT, R3, -0x4, PT ;  /* 0xfffffffc0300780c */ /* 0x000fd60003f24070 */
[----:B------:R-:W-:Y:S05]  /*03b0*/  @!P0 BRA `(.L_x_3) ;  /* 0x0000000000288947 */ /* 0x000fea0003800000 */
[----:B------:R-:W0:Y:S01]  /*03c0*/  LDC.64 R6, c[0x0][0x380] ;  /* 0x0000e000ff067b82 */ /* 0x000e220000000a00 */
[----:B------:R-:W-:-:S07]  /*03d0*/  IMAD.MOV R0, RZ, RZ, -R0 ;  /* 0x000000ffff007224 */ /* 0x000fce00078e0a00 */
.L_x_4:
[----:B01----:R-:W-:-:S05]  /*03e0*/  IMAD.WIDE R4, R18, 0x4, R6 ;  /* 0x0000000412047825 */ /* 0x003fca00078e0206 */
[----:B------:R-:W2:Y:S01]  /*03f0*/  LDG.E R3, desc[UR36][R4.64] ;  /* 0x0000002404037981 */ /* 0x000ea2000c1e1900 */
[----:B------:R-:W-:Y:S01]  /*0400*/  IADD3 R0, PT, PT, R0, 0x1, RZ ;  /* 0x0000000100007810 */ /* 0x000fe20007ffe0ff */
[----:B------:R-:W-:-:S03]  /*0410*/  VIADD R18, R18, 0x1 ;  /* 0x0000000112127836 */ /* 0x000fc60000000000 */
[----:B------:R-:W-:Y:S01]  /*0420*/  ISETP.NE.AND P0, PT, R0, RZ, PT ;  /* 0x000000ff0000720c */ /* 0x000fe20003f05270 */
[----:B--2---:R-:W-:-:S05]  /*0430*/  VIADD R3, R3, 0x1 ;  /* 0x0000000103037836 */ /* 0x004fca0000000000 */
[----:B------:R1:W-:Y:S07]  /*0440*/  STG.E desc[UR36][R4.64], R3 ;  /* 0x0000000304007986 */ /* 0x0003ee000c101924 */
[----:B------:R-:W-:Y:S05]  /*0450*/  @P0 BRA `(.L_x_4) ;  /* 0xfffffffc00e00947 */ /* 0x000fea000383ffff */
.L_x_3:
[----:B------:R-:W-:Y:S05]  /*0460*/  BSYNC.RECONVERGENT B0 ;  /* 0x0000000000007941 */ /* 0x000fea0003800200 */
.L_x_2:
[----:B------:R-:W-:Y:S04]  /*0470*/  BSSY.RECONVERGENT B0, `(.L_x_1) ;  /* 0x0000015000007945 */ /* 0x000fe80003800200 */
[----:B------:R-:W-:Y:S05]  /*0480*/  @P1 BRA `(.L_x_5) ;  /* 0x00000000004c1947 */ /* 0x000fea0003800000 */
[----:B-1----:R-:W0:Y:S02]  /*0490*/  LDC.64 R4, c[0x0][0x380] ;  /* 0x0000e000ff047b82 */ /* 0x002e240000000a00 */
[----:B0-----:R-:W-:-:S05]  /*04a0*/  IADD3 R4, P0, PT, R4, 0x8, RZ ;  /* 0x0000000804047810 */ /* 0x001fca0007f1e0ff */
[----:B------:R-:W-:-:S08]  /*04b0*/  IMAD.X R5, RZ, RZ, R5, P0 ;  /* 0x000000ffff057224 */ /* 0x000fd000000e0605 */
.L_x_6:
[----:B0-----:R-:W-:-:S05]  /*04c0*/  IMAD.WIDE R6, R18, 0x4, R4 ;  /* 0x0000000412067825 */ /* 0x001fca00078e0204 */
[----:B------:R-:W2:Y:S04]  /*04d0*/  LDG.E R0, desc[UR36][R6.64+-0x8] ;  /* 0xfffff82406007981 */ /* 0x000ea8000c1e1900 */
[----:B------:R-:W3:Y:S04]  /*04e0*/  LDG.E R8, desc[UR36][R6.64+-0x4] ;  /* 0xfffffc2406087981 */ /* 0x000ee8000c1e1900 */
[----:B------:R-:W4:Y:S04]  /*04f0*/  LDG.E R10, desc[UR36][R6.64] ;  /* 0x00000024060a7981 */ /* 0x000f28000c1e1900 */
[----:B------:R-:W5:Y:S01]  /*0500*/  LDG.E R12, desc[UR36][R6.64+0x4] ;  /* 0x00000424060c7981 */ /* 0x000f62000c1e1900 */
[----:B------:R-:W-:-:S05]  /*0510*/  VIADD R18, R18, 0x4 ;  /* 0x0000000412127836 */ /* 0x000fca0000000000 */
[----:B------:R-:W-:Y:S02]  /*0520*/  ISETP.GE.AND P0, PT, R18, R19, PT ;  /* 0x000000131200720c */ /* 0x000fe40003f06270 */
[----:B--2---:R-:W-:Y:S01]  /*0530*/  IADD3 R3, PT, PT, R0, 0x1, RZ ;  /* 0x0000000100037810 */ /* 0x004fe20007ffe0ff */
[----:B---3--:R-:W-:-:S04]  /*0540*/  VIADD R9, R8, 0x1 ;  /* 0x0000000108097836 */ /* 0x008fc80000000000 */
[----:B------:R0:W-:Y:S01]  /*0550*/  STG.E desc[UR36][R6.64+-0x8], R3 ;  /* 0xfffff80306007986 */ /* 0x0001e2000c101924 */
[----:B----4-:R-:W-:-:S03]  /*0560*/  VIADD R11, R10, 0x1 ;  /* 0x000000010a0b7836 */ /* 0x010fc60000000000 */
[----:B------:R0:W-:Y:S01]  /*0570*/  STG.E desc[UR36][R6.64+-0x4], R9 ;  /* 0xfffffc0906007986 */ /* 0x0001e2000c101924 */
[----:B-----5:R-:W-:-:S03]  /*0580*/  IADD3 R13, PT, PT, R12, 0x1, RZ ;  /* 0x000000010c0d7810 */ /* 0x020fc60007ffe0ff */
[----:B------:R0:W-:Y:S04]  /*0590*/  STG.E desc[UR36][R6.64], R11 ;  /* 0x0000000b06007986 */ /* 0x0001e8000c101924 */
[----:B------:R0:W-:Y:S01]  /*05a0*/  STG.E desc[UR36][R6.64+0x4], R13 ;  /* 0x0000040d06007986 */ /* 0x0001e2000c101924 */
[----:B------:R-:W-:Y:S05]  /*05b0*/  @!P0 BRA `(.L_x_6) ;  /* 0xfffffffc00c08947 */ /* 0x000fea000383ffff */
.L_x_5:
[----:B------:R-:W-:Y:S05]  /*05c0*/  BSYNC.RECONVERGENT B0 ;  /* 0x0000000000007941 */ /* 0x000fea0003800200 */
.L_x_1:
[----:B0-----:R-:W0:Y:S01]  /*05d0*/  LDC.64 R8, c[0x0][0x380] ;  /* 0x0000e000ff087b82 */ /* 0x001e220000000a00 */
[----:B------:R-:W-:Y:S01]  /*05e0*/  MOV R0, 0x0 ;  /* 0x0000000000007802 */ /* 0x000fe20000000f00 */
[----:B------:R-:W1:Y:S01]  /*05f0*/  LDCU.64 UR4, c[0x4][0x10] ;  /* 0x01000200ff0477ac */ /* 0x000e620008000a00 */
[----:B------:R-:W-:Y:S01]  /*0600*/  IMAD.MOV.U32 R6, RZ, RZ, R2 ;  /* 0x000000ffff067224 */ /* 0x000fe200078e0002 */
[----:B------:R-:W-:-:S04]  /*0610*/  MOV R7, R16 ;  /* 0x0000001000077202 */ /* 0x000fc80000000f00 */
[----:B------:R2:W3:Y:S01]  /*0620*/  LDC.64 R10, c[0x4][R0] ;  /* 0x01000000000a7b82 */ /* 0x0004e20000000a00 */
[----:B-1----:R-:W-:Y:S01]  /*0630*/  IMAD.U32 R4, RZ, RZ, UR4 ;  /* 0x00000004ff047e24 */ /* 0x002fe2000f8e00ff */
[----:B------:R-:W-:Y:S01]  /*0640*/  MOV R5, UR5 ;  /* 0x0000000500057c02 */ /* 0x000fe20008000f00 */
[----:B0-----:R2:W-:Y:S06]  /*0650*/  STL.64 [R1], R8 ;  /* 0x0000000801007387 */ /* 0x0015ec0000100a00 */
[----:B------:R-:W-:-:S07]  /*0660*/  LEPC R20, `(.L_x_7) ;  /* 0x000000001014794e */ /* 0x000fce0000000000 */
[----:B--23--:R-:W-:Y:S05]  /*0670*/  CALL.ABS.NOINC R10 ;  /* 0x000000000a007343 */ /* 0x00cfea0003c00000 */
.L_x_7:
[----:B------:R-:W-:Y:S05]  /*0680*/  EXIT ;  /* 0x000000000000794d */ /* 0x000fea0003800000 */
.L_x_8:
[----:B------:R-:W-:-:S00]  /*0690*/  BRA `(.L_x_8) ;  /* 0xfffffffc00fc7947 */ /* 0x000fc0000383ffff */
[----:B------:R-:W-:-:S00]  /*06a0*/  NOP ;  /* 0x0000000000007918 */ /* 0x000fc00000000000 */
        /* <DEDUP_REMOVED lines=13> */
.L_x_9:


//--------------------- .nv.global.init           --------------------------
	.section	.nv.global.init,"aw",@progbits
.nv.global.init:
	.type		$str$1,@object
	.size		$str$1,($str - $str$1)
$str$1:
        /*0000*/ 	.byte	0x64, 0x6f, 0x20, 0x61, 0x64, 0x64, 0x20, 0x25, 0x70, 0x0a, 0x00
	.type		$str,@object
	.size		$str,(.L_0 - $str)
$str:
        /*000b*/ 	.byte	0x48, 0x65, 0x6c, 0x6c, 0x6f, 0x20, 0x66, 0x72, 0x6f, 0x6d, 0x20, 0x62, 0x6c, 0x6f, 0x63, 0x6b
        /*001b*/ 	.byte	0x20, 0x25, 0x64, 0x2c, 0x20, 0x74, 0x68, 0x72, 0x65, 0x61, 0x64, 0x20, 0x25, 0x64, 0x0a, 0x00
.L_0:


//--------------------- .nv.shared.reserved.0     --------------------------
	.section	.nv.shared.reserved.0,"aw",@nobits
	.weak		__nv_reservedSMEM_offset_0_alias
	.size		__nv_reservedSMEM_offset_0_alias, 0, 64
	.other		__nv_reservedSMEM_offset_0_alias,@"STO_CUDA_RESERVED_SHARED STV_DEFAULT"
__nv_reservedSMEM_offset_0_alias:
	.zero		0
	.zero		64


//--------------------- .nv.constant0._Z13_test_int_addPii --------------------------
	.section	.nv.constant0._Z13_test_int_addPii,"a",@progbits
	.sectionflags	@""
	.align	4
.nv.constant0._Z13_test_int_addPii:
	.zero		908


//--------------------- SYMBOLS --------------------------

	.type		.nv.reservedSmem.offset0,@object
	.size		.nv.reservedSmem.offset0,0x4
	.type		vprintf,@function
